//
// Generated by NVIDIA NVVM Compiler
//
// Compiler Build ID: CL-36424714
// Cuda compilation tools, release 13.0, V13.0.88
// Based on NVVM 20.0.0
//

.version 9.0
.target sm_100
.address_size 64

	// .globl	_Z18CalculateFrequencyPhPjj
.global .align 4 .u32 counter;
.global .align 4 .u32 counter_2;
.const .align 4 .u32 INTMAX = 2147483647;

.visible .entry _Z18CalculateFrequencyPhPjj(
	.param .u64 .ptr .align 1 _Z18CalculateFrequencyPhPjj_param_0,
	.param .u64 .ptr .align 1 _Z18CalculateFrequencyPhPjj_param_1,
	.param .u32 _Z18CalculateFrequencyPhPjj_param_2
)
{
	.reg .pred 	%p<2>;
	.reg .b32 	%r<8>;
	.reg .b64 	%rd<9>;

	ld.param.u64 	%rd1, [_Z18CalculateFrequencyPhPjj_param_0];
	ld.param.u64 	%rd2, [_Z18CalculateFrequencyPhPjj_param_1];
	ld.param.u32 	%r2, [_Z18CalculateFrequencyPhPjj_param_2];
	mov.u32 	%r3, %ctaid.x;
	mov.u32 	%r4, %ntid.x;
	mov.u32 	%r5, %tid.x;
	mad.lo.s32 	%r1, %r3, %r4, %r5;
	setp.ge.u32 	%p1, %r1, %r2;
	@%p1 bra 	$L__BB0_2;
	cvta.to.global.u64 	%rd3, %rd1;
	cvta.to.global.u64 	%rd4, %rd2;
	cvt.u64.u32 	%rd5, %r1;
	add.s64 	%rd6, %rd3, %rd5;
	ld.global.u8 	%r6, [%rd6];
	mul.wide.u32 	%rd7, %r6, 4;
	add.s64 	%rd8, %rd4, %rd7;
	atom.global.add.u32 	%r7, [%rd8], 1;
$L__BB0_2:
	ret;

}
	// .globl	_Z17findLeastFrequentPjS_ijS_S_
.visible .entry _Z17findLeastFrequentPjS_ijS_S_(
	.param .u64 .ptr .align 1 _Z17findLeastFrequentPjS_ijS_S__param_0,
	.param .u64 .ptr .align 1 _Z17findLeastFrequentPjS_ijS_S__param_1,
	.param .u32 _Z17findLeastFrequentPjS_ijS_S__param_2,
	.param .u32 _Z17findLeastFrequentPjS_ijS_S__param_3,
	.param .u64 .ptr .align 1 _Z17findLeastFrequentPjS_ijS_S__param_4,
	.param .u64 .ptr .align 1 _Z17findLeastFrequentPjS_ijS_S__param_5
)
{
	.reg .pred 	%p<10>;
	.reg .b32 	%r<52>;
	.reg .b64 	%rd<43>;

	ld.param.u64 	%rd6, [_Z17findLeastFrequentPjS_ijS_S__param_0];
	ld.param.u64 	%rd7, [_Z17findLeastFrequentPjS_ijS_S__param_1];
	ld.param.u32 	%r15, [_Z17findLeastFrequentPjS_ijS_S__param_2];
	ld.param.u32 	%r16, [_Z17findLeastFrequentPjS_ijS_S__param_3];
	ld.param.u64 	%rd5, [_Z17findLeastFrequentPjS_ijS_S__param_4];
	ld.param.u64 	%rd8, [_Z17findLeastFrequentPjS_ijS_S__param_5];
	cvta.to.global.u64 	%rd1, %rd8;
	cvta.to.global.u64 	%rd2, %rd6;
	cvta.to.global.u64 	%rd3, %rd7;
	mov.u32 	%r17, %ctaid.x;
	mov.u32 	%r18, %ntid.x;
	mov.u32 	%r19, %tid.x;
	mad.lo.s32 	%r1, %r17, %r18, %r19;
	mov.b32 	%r20, 0;
	st.global.u32 	[counter_2], %r20;
	bar.sync 	0;
	setp.ge.u32 	%p1, %r1, %r16;
	@%p1 bra 	$L__BB1_15;
	mul.wide.s32 	%rd9, %r1, 4;
	add.s64 	%rd4, %rd2, %rd9;
	ld.global.u32 	%r47, [counter_2];
$L__BB1_2:
	mul.wide.u32 	%rd10, %r47, 4;
	add.s64 	%rd11, %rd3, %rd10;
	mov.b32 	%r22, 2147483647;
	st.global.u32 	[%rd11], %r22;
	ld.global.u32 	%r23, [counter_2];
	mul.wide.u32 	%rd12, %r23, 4;
	add.s64 	%rd13, %rd3, %rd12;
	ld.global.u32 	%r24, [%rd4];
	atom.global.min.u32 	%r25, [%rd13], %r24;
	bar.sync 	0;
	ld.global.u32 	%r4, [counter_2];
	mul.wide.u32 	%rd14, %r4, 4;
	add.s64 	%rd15, %rd3, %rd14;
	ld.global.u32 	%r5, [%rd15];
	mov.b32 	%r48, 0;
$L__BB1_3:
	mul.wide.u32 	%rd16, %r48, 4;
	add.s64 	%rd17, %rd2, %rd16;
	ld.global.u32 	%r26, [%rd17];
	setp.eq.s32 	%p2, %r26, %r5;
	mov.u32 	%r49, %r48;
	@%p2 bra 	$L__BB1_5;
	add.s32 	%r48, %r48, 1;
	setp.ne.s32 	%p3, %r48, %r16;
	mov.b32 	%r49, -1;
	@%p3 bra 	$L__BB1_3;
$L__BB1_5:
	setp.ne.s32 	%p4, %r1, 0;
	add.s64 	%rd19, %rd1, %rd14;
	st.global.u32 	[%rd19], %r49;
	bar.sync 	0;
	mul.wide.s32 	%rd20, %r49, 4;
	add.s64 	%rd21, %rd2, %rd20;
	mov.b32 	%r28, 2147483647;
	st.global.u32 	[%rd21], %r28;
	@%p4 bra 	$L__BB1_7;
	atom.global.inc.u32 	%r29, [counter_2], %r15;
$L__BB1_7:
	bar.sync 	0;
	ld.global.u32 	%r31, [counter_2];
	mul.wide.u32 	%rd22, %r31, 4;
	add.s64 	%rd23, %rd3, %rd22;
	mov.b32 	%r32, 2147483647;
	st.global.u32 	[%rd23], %r32;
	ld.global.u32 	%r33, [counter_2];
	mul.wide.u32 	%rd24, %r33, 4;
	add.s64 	%rd25, %rd3, %rd24;
	ld.global.u32 	%r34, [%rd4];
	atom.global.min.u32 	%r35, [%rd25], %r34;
	bar.sync 	0;
	ld.global.u32 	%r9, [counter_2];
	mul.wide.u32 	%rd26, %r9, 4;
	add.s64 	%rd27, %rd3, %rd26;
	ld.global.u32 	%r10, [%rd27];
	mov.b32 	%r50, 0;
$L__BB1_8:
	mul.wide.u32 	%rd28, %r50, 4;
	add.s64 	%rd29, %rd2, %rd28;
	ld.global.u32 	%r36, [%rd29];
	setp.eq.s32 	%p5, %r36, %r10;
	mov.u32 	%r51, %r50;
	@%p5 bra 	$L__BB1_10;
	add.s32 	%r50, %r50, 1;
	setp.ne.s32 	%p6, %r50, %r16;
	mov.b32 	%r51, -1;
	@%p6 bra 	$L__BB1_8;
$L__BB1_10:
	setp.ne.s32 	%p7, %r1, 0;
	add.s64 	%rd31, %rd1, %rd26;
	st.global.u32 	[%rd31], %r51;
	bar.sync 	0;
	ld.global.u32 	%r38, [counter_2];
	mul.wide.u32 	%rd32, %r38, 4;
	add.s64 	%rd33, %rd3, %rd32;
	ld.global.u32 	%r39, [%rd33];
	add.s32 	%r40, %r38, -1;
	mul.wide.u32 	%rd34, %r40, 4;
	add.s64 	%rd35, %rd3, %rd34;
	ld.global.u32 	%r41, [%rd35];
	add.s32 	%r42, %r41, %r39;
	mul.wide.s32 	%rd36, %r51, 4;
	add.s64 	%rd37, %rd2, %rd36;
	st.global.u32 	[%rd37], %r42;
	@%p7 bra 	$L__BB1_12;
	atom.global.inc.u32 	%r43, [counter_2], %r15;
$L__BB1_12:
	bar.sync 	0;
	ld.global.u32 	%r47, [counter_2];
	mul.wide.u32 	%rd38, %r47, 4;
	add.s64 	%rd39, %rd3, %rd38;
	ld.global.u32 	%r44, [%rd39];
	setp.eq.s32 	%p8, %r44, 2147483647;
	@%p8 bra 	$L__BB1_14;
	add.s32 	%r45, %r47, -1;
	mul.wide.u32 	%rd40, %r45, 4;
	add.s64 	%rd41, %rd3, %rd40;
	ld.global.u32 	%r46, [%rd41];
	setp.ne.s32 	%p9, %r46, 2147483647;
	@%p9 bra 	$L__BB1_2;
$L__BB1_14:
	cvta.to.global.u64 	%rd42, %rd5;
	st.global.u32 	[%rd42], %r47;
$L__BB1_15:
	ret;

}
	// .globl	_Z18searchSimilarIndexPjS_S_i
.visible .entry _Z18searchSimilarIndexPjS_S_i(
	.param .u64 .ptr .align 1 _Z18searchSimilarIndexPjS_S_i_param_0,
	.param .u64 .ptr .align 1 _Z18searchSimilarIndexPjS_S_i_param_1,
	.param .u64 .ptr .align 1 _Z18searchSimilarIndexPjS_S_i_param_2,
	.param .u32 _Z18searchSimilarIndexPjS_S_i_param_3
)
{
	.reg .pred 	%p<3>;
	.reg .b32 	%r<12>;
	.reg .b64 	%rd<13>;

	ld.param.u64 	%rd1, [_Z18searchSimilarIndexPjS_S_i_param_0];
	ld.param.u64 	%rd2, [_Z18searchSimilarIndexPjS_S_i_param_1];
	ld.param.u64 	%rd3, [_Z18searchSimilarIndexPjS_S_i_param_2];
	ld.param.u32 	%r2, [_Z18searchSimilarIndexPjS_S_i_param_3];
	mov.u32 	%r3, %ctaid.x;
	mov.u32 	%r4, %ntid.x;
	mov.u32 	%r5, %tid.x;
	mad.lo.s32 	%r1, %r3, %r4, %r5;
	bar.sync 	0;
	mov.b32 	%r6, 0;
	st.global.u32 	[counter], %r6;
	setp.eq.s32 	%p1, %r1, %r2;
	@%p1 bra 	$L__BB2_4;
	cvta.to.global.u64 	%rd4, %rd1;
	mul.wide.s32 	%rd5, %r1, 4;
	add.s64 	%rd6, %rd4, %rd5;
	ld.global.u32 	%r7, [%rd6];
	mul.wide.s32 	%rd7, %r2, 4;
	add.s64 	%rd8, %rd4, %rd7;
	ld.global.u32 	%r8, [%rd8];
	setp.ne.s32 	%p2, %r7, %r8;
	@%p2 bra 	$L__BB2_3;
	add.s32 	%r9, %r2, 1;
	atom.global.inc.u32 	%r10, [counter], %r9;
	cvta.to.global.u64 	%rd9, %rd2;
	mul.wide.s32 	%rd10, %r10, 4;
	add.s64 	%rd11, %rd9, %rd10;
	st.global.u32 	[%rd11], %r1;
$L__BB2_3:
	bar.sync 	0;
	ld.global.u32 	%r11, [counter];
	cvta.to.global.u64 	%rd12, %rd3;
	st.global.u32 	[%rd12], %r11;
$L__BB2_4:
	ret;

}


// ===== COMPILED SASS (sm_100) =====

	.target	sm_100

	.elftype	@"ET_EXEC"


//--------------------- .note.nv.tkinfo           --------------------------
	.section	.note.nv.tkinfo,"",@"SHT_NOTE"
	.sectionflags	@"SHF_NOTE_NV_TKINFO"
	.tkinfo
        /*0018*/ 	.word	0x00000002
        /*0030*/ 	.string	""
        /*0030*/ 	.string	"ptxas"
        /*0030*/ 	.string	"Cuda compilation tools, release 13.0, V13.0.88"
        /*0030*/ 	.string	"Build cuda_13.0.r13.0/compiler.36424714_0"
        /*0030*/ 	.string	"-arch sm_100 -m 64 "



//--------------------- .note.nv.cuinfo           --------------------------
	.section	.note.nv.cuinfo,"",@"SHT_NOTE"
	.sectionflags	@"SHF_NOTE_NV_CUINFO"
        /*0018*/ 	.short	0x0002
        /*001a*/ 	.short	0x0064
        /*001c*/ 	.short	0x0082
	.zero		2


//--------------------- .nv.info                  --------------------------
	.section	.nv.info,"",@"SHT_CUDA_INFO"
	.align	4


	//----- nvinfo : EIATTR_REGCOUNT
	.align		4
        /*0000*/ 	.byte	0x04, 0x2f
        /*0002*/ 	.short	(.L_4 - .L_3)
	.align		4
.L_3:
        /*0004*/ 	.word	index@(_Z18CalculateFrequencyPhPjj)
        /*0008*/ 	.word	0x0000000a


	//----- nvinfo : EIATTR_FRAME_SIZE
	.align		4
.L_4:
        /*000c*/ 	.byte	0x04, 0x11
        /*000e*/ 	.short	(.L_6 - .L_5)
	.align		4
.L_5:
        /*0010*/ 	.word	index@(_Z18CalculateFrequencyPhPjj)
        /*0014*/ 	.word	0x00000000


	//----- nvinfo : EIATTR_REGCOUNT
	.align		4
.L_6:
        /*0018*/ 	.byte	0x04, 0x2f
        /*001a*/ 	.short	(.L_8 - .L_7)
	.align		4
.L_7:
        /*001c*/ 	.word	index@(_Z17findLeastFrequentPjS_ijS_S_)
        /*0020*/ 	.word	0x00000014


	//----- nvinfo : EIATTR_FRAME_SIZE
	.align		4
.L_8:
        /*0024*/ 	.byte	0x04, 0x11
        /*0026*/ 	.short	(.L_10 - .L_9)
	.align		4
.L_9:
        /*0028*/ 	.word	index@(_Z17findLeastFrequentPjS_ijS_S_)
        /*002c*/ 	.word	0x00000000


	//----- nvinfo : EIATTR_REGCOUNT
	.align		4
.L_10:
        /*0030*/ 	.byte	0x04, 0x2f
        /*0032*/ 	.short	(.L_12 - .L_11)
	.align		4
.L_11:
        /*0034*/ 	.word	index@(_Z18searchSimilarIndexPjS_S_i)
        /*0038*/ 	.word	0x0000000c


	//----- nvinfo : EIATTR_FRAME_SIZE
	.align		4
.L_12:
        /*003c*/ 	.byte	0x04, 0x11
        /*003e*/ 	.short	(.L_14 - .L_13)
	.align		4
.L_13:
        /*0040*/ 	.word	index@(_Z18searchSimilarIndexPjS_S_i)
        /*0044*/ 	.word	0x00000000


	//----- nvinfo : EIATTR_MIN_STACK_SIZE
	.align		4
.L_14:
        /*0048*/ 	.byte	0x04, 0x12
        /*004a*/ 	.short	(.L_16 - .L_15)
	.align		4
.L_15:
        /*004c*/ 	.word	index@(_Z18searchSimilarIndexPjS_S_i)
        /*0050*/ 	.word	0x00000000


	//----- nvinfo : EIATTR_MIN_STACK_SIZE
	.align		4
.L_16:
        /*0054*/ 	.byte	0x04, 0x12
        /*0056*/ 	.short	(.L_18 - .L_17)
	.align		4
.L_17:
        /*0058*/ 	.word	index@(_Z17findLeastFrequentPjS_ijS_S_)
        /*005c*/ 	.word	0x00000000


	//----- nvinfo : EIATTR_MIN_STACK_SIZE
	.align		4
.L_18:
        /*0060*/ 	.byte	0x04, 0x12
        /*0062*/ 	.short	(.L_20 - .L_19)
	.align		4
.L_19:
        /*0064*/ 	.word	index@(_Z18CalculateFrequencyPhPjj)
        /*0068*/ 	.word	0x00000000
.L_20:


//--------------------- .nv.compat                --------------------------
	.section	.nv.compat,"",@"SHT_CUDA_COMPAT_INFO"
	.align	4
        /*0000*/ 	.byte	0x02, 0x09, 0x00, 0x00, 0x02, 0x02, 0x01, 0x00, 0x02, 0x05, 0x05, 0x00, 0x03, 0x07, 0x01, 0x01
        /*0010*/ 	.byte	0x02, 0x03, 0x00, 0x00, 0x02, 0x06, 0x01, 0x00, 0x04, 0x0b, 0x08, 0x00, 0x09, 0x00, 0x00, 0x00
        /*0020*/ 	.byte	0x00, 0x00, 0x00, 0x00


//--------------------- .nv.info._Z18searchSimilarIndexPjS_S_i --------------------------
	.section	.nv.info._Z18searchSimilarIndexPjS_S_i,"",@"SHT_CUDA_INFO"
	.sectionflags	@""
	.align	4


	//----- nvinfo : EIATTR_CUDA_API_VERSION
	.align		4
        /*0000*/ 	.byte	0x04, 0x37
        /*0002*/ 	.short	(.L_22 - .L_21)
.L_21:
        /*0004*/ 	.word	0x00000082


	//----- nvinfo : EIATTR_KPARAM_INFO
	.align		4
.L_22:
        /*0008*/ 	.byte	0x04, 0x17
        /*000a*/ 	.short	(.L_24 - .L_23)
.L_23:
        /*000c*/ 	.word	0x00000000
        /*0010*/ 	.short	0x0003
        /*0012*/ 	.short	0x0018
        /*0014*/ 	.byte	0x00, 0xf0, 0x11, 0x00


	//----- nvinfo : EIATTR_KPARAM_INFO
	.align		4
.L_24:
        /*0018*/ 	.byte	0x04, 0x17
        /*001a*/ 	.short	(.L_26 - .L_25)
.L_25:
        /*001c*/ 	.word	0x00000000
        /*0020*/ 	.short	0x0002
        /*0022*/ 	.short	0x0010
        /*0024*/ 	.byte	0x00, 0xf5, 0x21, 0x00


	//----- nvinfo : EIATTR_KPARAM_INFO
	.align		4
.L_26:
        /*0028*/ 	.byte	0x04, 0x17
        /*002a*/ 	.short	(.L_28 - .L_27)
.L_27:
        /*002c*/ 	.word	0x00000000
        /*0030*/ 	.short	0x0001
        /*0032*/ 	.short	0x0008
        /*0034*/ 	.byte	0x00, 0xf5, 0x21, 0x00


	//----- nvinfo : EIATTR_KPARAM_INFO
	.align		4
.L_28:
        /*0038*/ 	.byte	0x04, 0x17
        /*003a*/ 	.short	(.L_30 - .L_29)
.L_29:
        /*003c*/ 	.word	0x00000000
        /*0040*/ 	.short	0x0000
        /*0042*/ 	.short	0x0000
        /*0044*/ 	.byte	0x00, 0xf5, 0x21, 0x00


	//----- nvinfo : EIATTR_SPARSE_MMA_MASK
	.align		4
.L_30:
        /*0048*/ 	.byte	0x03, 0x50
        /*004a*/ 	.short	0x0000


	//----- nvinfo : EIATTR_MAXREG_COUNT
	.align		4
        /*004c*/ 	.byte	0x03, 0x1b
        /*004e*/ 	.short	0x00ff


	//----- nvinfo : EIATTR_NUM_BARRIERS
	.align		4
        /*0050*/ 	.byte	0x02, 0x4c
        /*0052*/ 	.byte	0x01
	.zero		1


	//----- nvinfo : EIATTR_MERCURY_ISA_VERSION
	.align		4
        /*0054*/ 	.byte	0x03, 0x5f
        /*0056*/ 	.short	0x0101


	//----- nvinfo : EIATTR_VRC_CTA_INIT_COUNT
	.align		4
        /*0058*/ 	.byte	0x02, 0x4a
	.zero		1
	.zero		1


	//----- nvinfo : EIATTR_EXIT_INSTR_OFFSETS
	.align		4
        /*005c*/ 	.byte	0x04, 0x1c
        /*005e*/ 	.short	(.L_32 - .L_31)


	//   ....[0]....
.L_31:
        /*0060*/ 	.word	0x000000b0


	//   ....[1]....
        /*0064*/ 	.word	0x000001e0


	//----- nvinfo : EIATTR_CRS_STACK_SIZE
	.align		4
.L_32:
        /*0068*/ 	.byte	0x04, 0x1e
        /*006a*/ 	.short	(.L_34 - .L_33)
.L_33:
        /*006c*/ 	.word	0x00000000


	//----- nvinfo : EIATTR_CBANK_PARAM_SIZE
	.align		4
.L_34:
        /*0070*/ 	.byte	0x03, 0x19
        /*0072*/ 	.short	0x001c


	//----- nvinfo : EIATTR_PARAM_CBANK
	.align		4
        /*0074*/ 	.byte	0x04, 0x0a
        /*0076*/ 	.short	(.L_36 - .L_35)
	.align		4
.L_35:
        /*0078*/ 	.word	index@(.nv.constant0._Z18searchSimilarIndexPjS_S_i)
        /*007c*/ 	.short	0x0380
        /*007e*/ 	.short	0x001c


	//----- nvinfo : EIATTR_SW_WAR
	.align		4
.L_36:
        /*0080*/ 	.byte	0x04, 0x36
        /*0082*/ 	.short	(.L_38 - .L_37)
.L_37:
        /*0084*/ 	.word	0x00000008
.L_38:


//--------------------- .nv.info._Z17findLeastFrequentPjS_ijS_S_ --------------------------
	.section	.nv.info._Z17findLeastFrequentPjS_ijS_S_,"",@"SHT_CUDA_INFO"
	.sectionflags	@""
	.align	4


	//----- nvinfo : EIATTR_CUDA_API_VERSION
	.align		4
        /*0000*/ 	.byte	0x04, 0x37
        /*0002*/ 	.short	(.L_40 - .L_39)
.L_39:
        /*0004*/ 	.word	0x00000082


	//----- nvinfo : EIATTR_KPARAM_INFO
	.align		4
.L_40:
        /*0008*/ 	.byte	0x04, 0x17
        /*000a*/ 	.short	(.L_42 - .L_41)
.L_41:
        /*000c*/ 	.word	0x00000000
        /*0010*/ 	.short	0x0005
        /*0012*/ 	.short	0x0020
        /*0014*/ 	.byte	0x00, 0xf5, 0x21, 0x00


	//----- nvinfo : EIATTR_KPARAM_INFO
	.align		4
.L_42:
        /*0018*/ 	.byte	0x04, 0x17
        /*001a*/ 	.short	(.L_44 - .L_43)
.L_43:
        /*001c*/ 	.word	0x00000000
        /*0020*/ 	.short	0x0004
        /*0022*/ 	.short	0x0018
        /*0024*/ 	.byte	0x00, 0xf5, 0x21, 0x00


	//----- nvinfo : EIATTR_KPARAM_INFO
	.align		4
.L_44:
        /*0028*/ 	.byte	0x04, 0x17
        /*002a*/ 	.short	(.L_46 - .L_45)
.L_45:
        /*002c*/ 	.word	0x00000000
        /*0030*/ 	.short	0x0003
        /*0032*/ 	.short	0x0014
        /*0034*/ 	.byte	0x00, 0xf0, 0x11, 0x00


	//----- nvinfo : EIATTR_KPARAM_INFO
	.align		4
.L_46:
        /*0038*/ 	.byte	0x04, 0x17
        /*003a*/ 	.short	(.L_48 - .L_47)
.L_47:
        /*003c*/ 	.word	0x00000000
        /*0040*/ 	.short	0x0002
        /*0042*/ 	.short	0x0010
        /*0044*/ 	.byte	0x00, 0xf0, 0x11, 0x00


	//----- nvinfo : EIATTR_KPARAM_INFO
	.align		4
.L_48:
        /*0048*/ 	.byte	0x04, 0x17
        /*004a*/ 	.short	(.L_50 - .L_49)
.L_49:
        /*004c*/ 	.word	0x00000000
        /*0050*/ 	.short	0x0001
        /*0052*/ 	.short	0x0008
        /*0054*/ 	.byte	0x00, 0xf5, 0x21, 0x00


	//----- nvinfo : EIATTR_KPARAM_INFO
	.align		4
.L_50:
        /*0058*/ 	.byte	0x04, 0x17
        /*005a*/ 	.short	(.L_52 - .L_51)
.L_51:
        /*005c*/ 	.word	0x00000000
        /*0060*/ 	.short	0x0000
        /*0062*/ 	.short	0x0000
        /*0064*/ 	.byte	0x00, 0xf5, 0x21, 0x00


	//----- nvinfo : EIATTR_SPARSE_MMA_MASK
	.align		4
.L_52:
        /*0068*/ 	.byte	0x03, 0x50
        /*006a*/ 	.short	0x0000


	//----- nvinfo : EIATTR_MAXREG_COUNT
	.align		4
        /*006c*/ 	.byte	0x03, 0x1b
        /*006e*/ 	.short	0x00ff


	//----- nvinfo : EIATTR_NUM_BARRIERS
	.align		4
        /*0070*/ 	.byte	0x02, 0x4c
        /*0072*/ 	.byte	0x01
	.zero		1


	//----- nvinfo : EIATTR_MERCURY_ISA_VERSION
	.align		4
        /*0074*/ 	.byte	0x03, 0x5f
        /*0076*/ 	.short	0x0101


	//----- nvinfo : EIATTR_INT_WARP_WIDE_INSTR_OFFSETS
	.align		4
        /*0078*/ 	.byte	0x04, 0x31
        /*007a*/ 	.short	(.L_54 - .L_53)


	//   ....[0]....
.L_53:
        /*007c*/ 	.word	0x00000160


	//   ....[1]....
        /*0080*/ 	.word	0x000001c0


	//   ....[2]....
        /*0084*/ 	.word	0x00000440


	//   ....[3]....
        /*0088*/ 	.word	0x000004a0


	//----- nvinfo : EIATTR_VRC_CTA_INIT_COUNT
	.align		4
.L_54:
        /*008c*/ 	.byte	0x02, 0x4a
	.zero		1
	.zero		1


	//----- nvinfo : EIATTR_EXIT_INSTR_OFFSETS
	.align		4
        /*0090*/ 	.byte	0x04, 0x1c
        /*0092*/ 	.short	(.L_56 - .L_55)


	//   ....[0]....
.L_55:
        /*0094*/ 	.word	0x000000b0


	//   ....[1]....
        /*0098*/ 	.word	0x000007d0


	//----- nvinfo : EIATTR_CRS_STACK_SIZE
	.align		4
.L_56:
        /*009c*/ 	.byte	0x04, 0x1e
        /*009e*/ 	.short	(.L_58 - .L_57)
.L_57:
        /*00a0*/ 	.word	0x00000000


	//----- nvinfo : EIATTR_CBANK_PARAM_SIZE
	.align		4
.L_58:
        /*00a4*/ 	.byte	0x03, 0x19
        /*00a6*/ 	.short	0x0028


	//----- nvinfo : EIATTR_PARAM_CBANK
	.align		4
        /*00a8*/ 	.byte	0x04, 0x0a
        /*00aa*/ 	.short	(.L_60 - .L_59)
	.align		4
.L_59:
        /*00ac*/ 	.word	index@(.nv.constant0._Z17findLeastFrequentPjS_ijS_S_)
        /*00b0*/ 	.short	0x0380
        /*00b2*/ 	.short	0x0028


	//----- nvinfo : EIATTR_SW_WAR
	.align		4
.L_60:
        /*00b4*/ 	.byte	0x04, 0x36
        /*00b6*/ 	.short	(.L_62 - .L_61)
.L_61:
        /*00b8*/ 	.word	0x00000008
.L_62:


//--------------------- .nv.info._Z18CalculateFrequencyPhPjj --------------------------
	.section	.nv.info._Z18CalculateFrequencyPhPjj,"",@"SHT_CUDA_INFO"
	.sectionflags	@""
	.align	4


	//----- nvinfo : EIATTR_CUDA_API_VERSION
	.align		4
        /*0000*/ 	.byte	0x04, 0x37
        /*0002*/ 	.short	(.L_64 - .L_63)
.L_63:
        /*0004*/ 	.word	0x00000082


	//----- nvinfo : EIATTR_KPARAM_INFO
	.align		4
.L_64:
        /*0008*/ 	.byte	0x04, 0x17
        /*000a*/ 	.short	(.L_66 - .L_65)
.L_65:
        /*000c*/ 	.word	0x00000000
        /*0010*/ 	.short	0x0002
        /*0012*/ 	.short	0x0010
        /*0014*/ 	.byte	0x00, 0xf0, 0x11, 0x00


	//----- nvinfo : EIATTR_KPARAM_INFO
	.align		4
.L_66:
        /*0018*/ 	.byte	0x04, 0x17
        /*001a*/ 	.short	(.L_68 - .L_67)
.L_67:
        /*001c*/ 	.word	0x00000000
        /*0020*/ 	.short	0x0001
        /*0022*/ 	.short	0x0008
        /*0024*/ 	.byte	0x00, 0xf5, 0x21, 0x00


	//----- nvinfo : EIATTR_KPARAM_INFO
	.align		4
.L_68:
        /*0028*/ 	.byte	0x04, 0x17
        /*002a*/ 	.short	(.L_70 - .L_69)
.L_69:
        /*002c*/ 	.word	0x00000000
        /*0030*/ 	.short	0x0000
        /*0032*/ 	.short	0x0000
        /*0034*/ 	.byte	0x00, 0xf5, 0x21, 0x00


	//----- nvinfo : EIATTR_SPARSE_MMA_MASK
	.align		4
.L_70:
        /*0038*/ 	.byte	0x03, 0x50
        /*003a*/ 	.short	0x0000


	//----- nvinfo : EIATTR_MAXREG_COUNT
	.align		4
        /*003c*/ 	.byte	0x03, 0x1b
        /*003e*/ 	.short	0x00ff


	//----- nvinfo : EIATTR_MERCURY_ISA_VERSION
	.align		4
        /*0040*/ 	.byte	0x03, 0x5f
        /*0042*/ 	.short	0x0101


	//----- nvinfo : EIATTR_VRC_CTA_INIT_COUNT
	.align		4
        /*0044*/ 	.byte	0x02, 0x4a
	.zero		1
	.zero		1


	//----- nvinfo : EIATTR_EXIT_INSTR_OFFSETS
	.align		4
        /*0048*/ 	.byte	0x04, 0x1c
        /*004a*/ 	.short	(.L_72 - .L_71)


	//   ....[0]....
.L_71:
        /*004c*/ 	.word	0x00000070


	//   ....[1]....
        /*0050*/ 	.word	0x00000110


	//----- nvinfo : EIATTR_CBANK_PARAM_SIZE
	.align		4
.L_72:
        /*0054*/ 	.byte	0x03, 0x19
        /*0056*/ 	.short	0x0014


	//----- nvinfo : EIATTR_PARAM_CBANK
	.align		4
        /*0058*/ 	.byte	0x04, 0x0a
        /*005a*/ 	.short	(.L_74 - .L_73)
	.align		4
.L_73:
        /*005c*/ 	.word	index@(.nv.constant0._Z18CalculateFrequencyPhPjj)
        /*0060*/ 	.short	0x0380
        /*0062*/ 	.short	0x0014


	//----- nvinfo : EIATTR_SW_WAR
	.align		4
.L_74:
        /*0064*/ 	.byte	0x04, 0x36
        /*0066*/ 	.short	(.L_76 - .L_75)
.L_75:
        /*0068*/ 	.word	0x00000008
.L_76:


//--------------------- .nv.callgraph             --------------------------
	.section	.nv.callgraph,"",@"SHT_CUDA_CALLGRAPH"
	.align	4
	.sectionentsize	8
	.align		4
        /*0000*/ 	.word	0x00000000
	.align		4
        /*0004*/ 	.word	0xffffffff
	.align		4
        /*0008*/ 	.word	0x00000000
	.align		4
        /*000c*/ 	.word	0xfffffffe
	.align		4
        /*0010*/ 	.word	0x00000000
	.align		4
        /*0014*/ 	.word	0xfffffffd
	.align		4
        /*0018*/ 	.word	0x00000000
	.align		4
        /*001c*/ 	.word	0xfffffffc


//--------------------- .nv.constant4             --------------------------
	.section	.nv.constant4,"a",@progbits
	.align	8
	.align		8
.nv.constant4:
        /*0000*/ 	.dword	counter
	.align		8
        /*0008*/ 	.dword	counter_2


//--------------------- .nv.constant3             --------------------------
	.section	.nv.constant3,"a",@progbits
	.align	4
.nv.constant3:
	.type		INTMAX,@object
	.size		INTMAX,(.L_2 - INTMAX)
INTMAX:
        /*0000*/ 	.byte	0xff, 0xff, 0xff, 0x7f
.L_2:


//--------------------- .text._Z18searchSimilarIndexPjS_S_i --------------------------
	.section	.text._Z18searchSimilarIndexPjS_S_i,"ax",@progbits
	.align	128
        .global         _Z18searchSimilarIndexPjS_S_i
        .type           _Z18searchSimilarIndexPjS_S_i,@function
        .size           _Z18searchSimilarIndexPjS_S_i,(.L_x_15 - _Z18searchSimilarIndexPjS_S_i)
        .other          _Z18searchSimilarIndexPjS_S_i,@"STO_CUDA_ENTRY STV_DEFAULT"
_Z18searchSimilarIndexPjS_S_i:
.text._Z18searchSimilarIndexPjS_S_i:
[----:B------:R-:W-:Y:S01]  /*0000*/  LDC R1, c[0x0][0x37c] ;  /* 0x0000df00ff017b82 */ /* 0x000fe20000000800 */
[----:B------:R-:W0:Y:S07]  /*0010*/  S2R R0, SR_TID.X ;  /* 0x0000000000007919 */ /* 0x000e2e0000002100 */
[----:B------:R-:W0:Y:S01]  /*0020*/  S2UR UR6, SR_CTAID.X ;  /* 0x00000000000679c3 */ /* 0x000e220000002500 */
[----:B------:R-:W1:Y:S07]  /*0030*/  LDCU.64 UR4, c[0x0][0x358] ;  /* 0x00006b00ff0477ac */ /* 0x000e6e0008000a00 */
[----:B------:R-:W-:Y:S08]  /*0040*/  BAR.SYNC.DEFER_BLOCKING 0x0 ;  /* 0x0000000000007b1d */ /* 0x000ff00000010000 */
[----:B------:R-:W0:Y:S08]  /*0050*/  LDC R9, c[0x0][0x360] ;  /* 0x0000d800ff097b82 */ /* 0x000e300000000800 */
[----:B------:R-:W2:Y:S08]  /*0060*/  LDC R8, c[0x0][0x398] ;  /* 0x0000e600ff087b82 */ /* 0x000eb00000000800 */
[----:B------:R-:W1:Y:S01]  /*0070*/  LDC.64 R2, c[0x4][RZ] ;  /* 0x01000000ff027b82 */ /* 0x000e620000000a00 */
[----:B0-----:R-:W-:-:S05]  /*0080*/  IMAD R9, R9, UR6, R0 ;  /* 0x0000000609097c24 */ /* 0x001fca000f8e0200 */
[----:B--2---:R-:W-:Y:S01]  /*0090*/  ISETP.NE.AND P0, PT, R9, R8, PT ;  /* 0x000000080900720c */ /* 0x004fe20003f05270 */
[----:B-1----:R0:W-:-:S12]  /*00a0*/  STG.E desc[UR4][R2.64], RZ ;  /* 0x000000ff02007986 */ /* 0x0021d8000c101904 */
[----:B------:R-:W-:Y:S05]  /*00b0*/  @!P0 EXIT ;  /* 0x000000000000894d */ /* 0x000fea0003800000 */
[----:B------:R-:W1:Y:S02]  /*00c0*/  LDC.64 R6, c[0x0][0x380] ;  /* 0x0000e000ff067b82 */ /* 0x000e640000000a00 */
[----:B-1----:R-:W-:-:S04]  /*00d0*/  IMAD.WIDE R4, R9, 0x4, R6 ;  /* 0x0000000409047825 */ /* 0x002fc800078e0206 */
[----:B------:R-:W-:Y:S02]  /*00e0*/  IMAD.WIDE R6, R8, 0x4, R6 ;  /* 0x0000000408067825 */ /* 0x000fe400078e0206 */
[----:B------:R-:W2:Y:S04]  /*00f0*/  LDG.E R4, desc[UR4][R4.64] ;  /* 0x0000000404047981 */ /* 0x000ea8000c1e1900 */
[----:B------:R-:W2:Y:S01]  /*0100*/  LDG.E R7, desc[UR4][R6.64] ;  /* 0x0000000406077981 */ /* 0x000ea2000c1e1900 */
[----:B------:R-:W-:Y:S01]  /*0110*/  BSSY.RECONVERGENT B0, `(.L_x_0) ;  /* 0x0000008000007945 */ /* 0x000fe20003800200 */
[----:B--2---:R-:W-:-:S13]  /*0120*/  ISETP.NE.AND P0, PT, R4, R7, PT ;  /* 0x000000070400720c */ /* 0x004fda0003f05270 */
[----:B------:R-:W-:Y:S05]  /*0130*/  @P0 BRA `(.L_x_1) ;  /* 0x0000000000140947 */ /* 0x000fea0003800000 */
[----:B------:R-:W-:Y:S01]  /*0140*/  IADD3 R7, PT, PT, R8, 0x1, RZ ;  /* 0x0000000108077810 */ /* 0x000fe20007ffe0ff */
[----:B------:R-:W1:Y:S05]  /*0150*/  LDC.64 R4, c[0x0][0x388] ;  /* 0x0000e200ff047b82 */ /* 0x000e6a0000000a00 */
[----:B------:R-:W1:Y:S02]  /*0160*/  ATOMG.E.INC.STRONG.GPU PT, R7, desc[UR4][R2.64], R7 ;  /* 0x80000007020779a8 */ /* 0x000e6400099ef104 */
[----:B-1----:R-:W-:-:S05]  /*0170*/  IMAD.WIDE R4, R7, 0x4, R4 ;  /* 0x0000000407047825 */ /* 0x002fca00078e0204 */
[----:B------:R1:W-:Y:S02]  /*0180*/  STG.E desc[UR4][R4.64], R9 ;  /* 0x0000000904007986 */ /* 0x0003e4000c101904 */
.L_x_1:
[----:B------:R-:W-:Y:S05]  /*0190*/  BSYNC.RECONVERGENT B0 ;  /* 0x0000000000007941 */ /* 0x000fea0003800200 */
.L_x_0:
[----:B------:R-:W-:Y:S06]  /*01a0*/  BAR.SYNC.DEFER_BLOCKING 0x0 ;  /* 0x0000000000007b1d */ /* 0x000fec0000010000 */
[----:B0-----:R-:W2:Y:S02]  /*01b0*/  LDG.E R3, desc[UR4][R2.64] ;  /* 0x0000000402037981 */ /* 0x001ea4000c1e1900 */
[----:B-1----:R-:W2:Y:S02]  /*01c0*/  LDC.64 R4, c[0x0][0x390] ;  /* 0x0000e400ff047b82 */ /* 0x002ea40000000a00 */
[----:B--2---:R-:W-:Y:S01]  /*01d0*/  STG.E desc[UR4][R4.64], R3 ;  /* 0x0000000304007986 */ /* 0x004fe2000c101904 */
[----:B------:R-:W-:Y:S05]  /*01e0*/  EXIT ;  /* 0x000000000000794d */ /* 0x000fea0003800000 */
.L_x_2:
[----:B------:R-:W-:-:S00]  /*01f0*/  BRA `(.L_x_2) ;  /* 0xfffffffc00fc7947 */ /* 0x000fc0000383ffff */
[----:B------:R-:W-:-:S00]  /*0200*/  NOP ;  /* 0x0000000000007918 */ /* 0x000fc00000000000 */
[----:B------:R-:W-:-:S00]  /*0210*/  NOP ;  /* 0x0000000000007918 */ /* 0x000fc00000000000 */
[----:B------:R-:W-:-:S00]  /*0220*/  NOP ;  /* 0x0000000000007918 */ /* 0x000fc00000000000 */
[----:B------:R-:W-:-:S00]  /*0230*/  NOP ;  /* 0x0000000000007918 */ /* 0x000fc00000000000 */
[----:B------:R-:W-:-:S00]  /*0240*/  NOP ;  /* 0x0000000000007918 */ /* 0x000fc00000000000 */
[----:B------:R-:W-:-:S00]  /*0250*/  NOP ;  /* 0x0000000000007918 */ /* 0x000fc00000000000 */
[----:B------:R-:W-:-:S00]  /*0260*/  NOP ;  /* 0x0000000000007918 */ /* 0x000fc00000000000 */
[----:B------:R-:W-:-:S00]  /*0270*/  NOP ;  /* 0x0000000000007918 */ /* 0x000fc00000000000 */
.L_x_15:


//--------------------- .text._Z17findLeastFrequentPjS_ijS_S_ --------------------------
	.section	.text._Z17findLeastFrequentPjS_ijS_S_,"ax",@progbits
	.align	128
        .global         _Z17findLeastFrequentPjS_ijS_S_
        .type           _Z17findLeastFrequentPjS_ijS_S_,@function
        .size           _Z17findLeastFrequentPjS_ijS_S_,(.L_x_16 - _Z17findLeastFrequentPjS_ijS_S_)
        .other          _Z17findLeastFrequentPjS_ijS_S_,@"STO_CUDA_ENTRY STV_DEFAULT"
_Z17findLeastFrequentPjS_ijS_S_:
.text._Z17findLeastFrequentPjS_ijS_S_:
[----:B------:R-:W-:Y:S01]  /*0000*/  LDC R1, c[0x0][0x37c] ;  /* 0x0000df00ff017b82 */ /* 0x000fe20000000800 */
[----:B------:R-:W0:Y:S07]  /*0010*/  S2R R3, SR_TID.X ;  /* 0x0000000000037919 */ /* 0x000e2e0000002100 */
[----:B------:R-:W1:Y:S01]  /*0020*/  LDC.64 R4, c[0x4][0x8] ;  /* 0x01000200ff047b82 */ /* 0x000e620000000a00 */
[----:B------:R-:W1:Y:S01]  /*0030*/  LDCU.64 UR6, c[0x0][0x358] ;  /* 0x00006b00ff0677ac */ /* 0x000e620008000a00 */
[----:B------:R-:W2:Y:S06]  /*0040*/  LDCU UR5, c[0x0][0x394] ;  /* 0x00007280ff0577ac */ /* 0x000eac0008000800 */
[----:B------:R-:W0:Y:S08]  /*0050*/  S2UR UR4, SR_CTAID.X ;  /* 0x00000000000479c3 */ /* 0x000e300000002500 */
[----:B------:R-:W0:Y:S01]  /*0060*/  LDC R0, c[0x0][0x360] ;  /* 0x0000d800ff007b82 */ /* 0x000e220000000800 */
[----:B-1----:R1:W-:Y:S01]  /*0070*/  STG.E desc[UR6][R4.64], RZ ;  /* 0x000000ff04007986 */ /* 0x0023e2000c101906 */
[----:B0-----:R-:W-:-:S06]  /*0080*/  IMAD R0, R0, UR4, R3 ;  /* 0x0000000400007c24 */ /* 0x001fcc000f8e0203 */
[----:B------:R-:W-:Y:S01]  /*0090*/  BAR.SYNC.DEFER_BLOCKING 0x0 ;  /* 0x0000000000007b1d */ /* 0x000fe20000010000 */
[----:B--2---:R-:W-:-:S13]  /*00a0*/  ISETP.GE.U32.AND P0, PT, R0, UR5, PT ;  /* 0x0000000500007c0c */ /* 0x004fda000bf06070 */
[----:B-1----:R-:W-:Y:S05]  /*00b0*/  @P0 EXIT ;  /* 0x000000000000094d */ /* 0x002fea0003800000 */
[----:B------:R0:W5:Y:S01]  /*00c0*/  LDG.E R5, desc[UR6][R4.64] ;  /* 0x0000000604057981 */ /* 0x000162000c1e1900 */
[----:B------:R-:W1:Y:S02]  /*00d0*/  LDC.64 R2, c[0x0][0x380] ;  /* 0x0000e000ff027b82 */ /* 0x000e640000000a00 */
[----:B01----:R-:W-:-:S07]  /*00e0*/  IMAD.WIDE R2, R0, 0x4, R2 ;  /* 0x0000000400027825 */ /* 0x003fce00078e0202 */
.L_x_12:
[----:B------:R-:W0:Y:S01]  /*00f0*/  LDC.64 R8, c[0x0][0x388] ;  /* 0x0000e200ff087b82 */ /* 0x000e220000000a00 */
[----:B------:R-:W-:-:S07]  /*0100*/  MOV R13, 0x7fffffff ;  /* 0x7fffffff000d7802 */ /* 0x000fce0000000f00 */
[----:B------:R-:W1:Y:S01]  /*0110*/  LDC.64 R10, c[0x4][0x8] ;  /* 0x01000200ff0a7b82 */ /* 0x000e620000000a00 */
[----:B0----5:R-:W-:-:S05]  /*0120*/  IMAD.WIDE.U32 R4, R5, 0x4, R8 ;  /* 0x0000000405047825 */ /* 0x021fca00078e0008 */
[----:B------:R0:W-:Y:S04]  /*0130*/  STG.E desc[UR6][R4.64], R13 ;  /* 0x0000000d04007986 */ /* 0x0001e8000c101906 */
[----:B------:R-:W2:Y:S04]  /*0140*/  LDG.E R6, desc[UR6][R2.64] ;  /* 0x0000000602067981 */ /* 0x000ea8000c1e1900 */
[----:B-1----:R-:W3:Y:S01]  /*0150*/  LDG.E R7, desc[UR6][R10.64] ;  /* 0x000000060a077981 */ /* 0x002ee2000c1e1900 */
[----:B------:R-:W-:Y:S02]  /*0160*/  VOTEU.ANY UR4, UPT, PT ;  /* 0x0000000000047886 */ /* 0x000fe400038e0100 */
[----:B------:R-:W-:Y:S01]  /*0170*/  UFLO.U32 UR4, UR4 ;  /* 0x00000004000472bd */ /* 0x000fe200080e0000 */
[----:B------:R-:W1:Y:S05]  /*0180*/  S2R R12, SR_LANEID ;  /* 0x00000000000c7919 */ /* 0x000e6a0000000000 */
[----:B-1----:R-:W-:Y:S01]  /*0190*/  ISETP.EQ.U32.AND P0, PT, R12, UR4, PT ;  /* 0x000000040c007c0c */ /* 0x002fe2000bf02070 */
[----:B------:R-:W-:-:S04]  /*01a0*/  IMAD.MOV.U32 R15, RZ, RZ, RZ ;  /* 0x000000ffff0f7224 */ /* 0x000fc800078e00ff */
[----:B------:R-:W1:Y:S01]  /*01b0*/  LDCU UR4, c[0x0][0x394] ;  /* 0x00007280ff0477ac */ /* 0x000e620008000800 */
[----:B--2---:R-:W-:Y:S01]  /*01c0*/  CREDUX.MIN UR5, R6 ;  /* 0x00000000060572cc */ /* 0x004fe20000008000 */
[----:B---3--:R-:W-:-:S12]  /*01d0*/  IMAD.WIDE.U32 R6, R7, 0x4, R8 ;  /* 0x0000000407067825 */ /* 0x008fd800078e0008 */
[----:B------:R-:W-:-:S05]  /*01e0*/  MOV R17, UR5 ;  /* 0x0000000500117c02 */ /* 0x000fca0008000f00 */
[----:B------:R2:W-:Y:S01]  /*01f0*/  @P0 REDG.E.MIN.STRONG.GPU desc[UR6][R6.64], R17 ;  /* 0x000000110600098e */ /* 0x0005e2000c92e106 */
[----:B------:R-:W-:Y:S06]  /*0200*/  BAR.SYNC.DEFER_BLOCKING 0x0 ;  /* 0x0000000000007b1d */ /* 0x000fec0000010000 */
[----:B0-----:R-:W3:Y:S02]  /*0210*/  LDG.E R13, desc[UR6][R10.64] ;  /* 0x000000060a0d7981 */ /* 0x001ee4000c1e1900 */
[----:B---3--:R-:W-:Y:S02]  /*0220*/  IMAD.WIDE.U32 R4, R13, 0x4, R8 ;  /* 0x000000040d047825 */ /* 0x008fe400078e0008 */
[----:B------:R-:W0:Y:S03]  /*0230*/  LDC.64 R8, c[0x0][0x380] ;  /* 0x0000e000ff087b82 */ /* 0x000e260000000a00 */
[----:B-1----:R2:W5:Y:S02]  /*0240*/  LDG.E R12, desc[UR6][R4.64] ;  /* 0x00000006040c7981 */ /* 0x002564000c1e1900 */
.L_x_4:
[----:B0-2---:R-:W-:-:S06]  /*0250*/  IMAD.WIDE.U32 R4, R15, 0x4, R8 ;  /* 0x000000040f047825 */ /* 0x005fcc00078e0008 */
[----:B------:R-:W2:Y:S02]  /*0260*/  LDG.E R5, desc[UR6][R4.64] ;  /* 0x0000000604057981 */ /* 0x000ea4000c1e1900 */
[----:B--2--5:R-:W-:-:S13]  /*0270*/  ISETP.NE.AND P0, PT, R5, R12, PT ;  /* 0x0000000c0500720c */ /* 0x024fda0003f05270 */
[----:B------:R-:W-:Y:S05]  /*0280*/  @!P0 BRA `(.L_x_3) ;  /* 0x0000000000108947 */ /* 0x000fea0003800000 */
[----:B------:R-:W-:-:S04]  /*0290*/  IADD3 R15, PT, PT, R15, 0x1, RZ ;  /* 0x000000010f0f7810 */ /* 0x000fc80007ffe0ff */
[----:B------:R-:W-:-:S13]  /*02a0*/  ISETP.NE.AND P0, PT, R15, UR4, PT ;  /* 0x000000040f007c0c */ /* 0x000fda000bf05270 */
[----:B------:R-:W-:Y:S05]  /*02b0*/  @P0 BRA `(.L_x_4) ;  /* 0xfffffffc00e40947 */ /* 0x000fea000383ffff */
[----:B------:R-:W-:-:S07]  /*02c0*/  MOV R15, 0xffffffff ;  /* 0xffffffff000f7802 */ /* 0x000fce0000000f00 */
.L_x_3:
[----:B------:R-:W0:Y:S01]  /*02d0*/  LDC.64 R6, c[0x0][0x3a0] ;  /* 0x0000e800ff067b82 */ /* 0x000e220000000a00 */
[----:B------:R-:W-:Y:S01]  /*02e0*/  IMAD.WIDE R8, R15, 0x4, R8 ;  /* 0x000000040f087825 */ /* 0x000fe200078e0208 */
[----:B------:R-:W-:Y:S01]  /*02f0*/  ISETP.NE.AND P0, PT, R0, RZ, PT ;  /* 0x000000ff0000720c */ /* 0x000fe20003f05270 */
[----:B------:R-:W-:Y:S05]  /*0300*/  BSSY.RECONVERGENT B0, `(.L_x_5) ;  /* 0x000000b000007945 */ /* 0x000fea0003800200 */
[----:B------:R-:W1:Y:S01]  /*0310*/  LDC.64 R4, c[0x4][0x8] ;  /* 0x01000200ff047b82 */ /* 0x000e620000000a00 */
[----:B0-----:R-:W-:-:S04]  /*0320*/  IMAD.WIDE.U32 R6, R13, 0x4, R6 ;  /* 0x000000040d067825 */ /* 0x001fc800078e0006 */
[----:B------:R-:W-:Y:S01]  /*0330*/  IMAD.MOV.U32 R13, RZ, RZ, 0x7fffffff ;  /* 0x7fffffffff0d7424 */ /* 0x000fe200078e00ff */
[----:B------:R0:W-:Y:S02]  /*0340*/  STG.E desc[UR6][R6.64], R15 ;  /* 0x0000000f06007986 */ /* 0x0001e4000c101906 */
[----:B------:R-:W-:Y:S06]  /*0350*/  BAR.SYNC.DEFER_BLOCKING 0x0 ;  /* 0x0000000000007b1d */ /* 0x000fec0000010000 */
[----:B------:R0:W-:Y:S01]  /*0360*/  STG.E desc[UR6][R8.64], R13 ;  /* 0x0000000d08007986 */ /* 0x0001e2000c101906 */
[----:B-1----:R-:W-:Y:S05]  /*0370*/  @P0 BRA `(.L_x_6) ;  /* 0x00000000000c0947 */ /* 0x002fea0003800000 */
[----:B0-----:R-:W0:Y:S08]  /*0380*/  LDC R9, c[0x0][0x390] ;  /* 0x0000e400ff097b82 */ /* 0x001e300000000800 */
[----:B------:R-:W0:Y:S02]  /*0390*/  LDC.64 R6, c[0x4][0x8] ;  /* 0x01000200ff067b82 */ /* 0x000e240000000a00 */
[----:B0-----:R1:W-:Y:S02]  /*03a0*/  REDG.E.INC.STRONG.GPU desc[UR6][R6.64], R9 ;  /* 0x000000090600798e */ /* 0x0013e4000d92e106 */
.L_x_6:
[----:B------:R-:W-:Y:S05]  /*03b0*/  BSYNC.RECONVERGENT B0 ;  /* 0x0000000000007941 */ /* 0x000fea0003800200 */
.L_x_5:
[----:B------:R-:W-:Y:S08]  /*03c0*/  BAR.SYNC.DEFER_BLOCKING 0x0 ;  /* 0x0000000000007b1d */ /* 0x000ff00000010000 */
[----:B------:R-:W2:Y:S01]  /*03d0*/  LDC.64 R10, c[0x0][0x388] ;  /* 0x0000e200ff0a7b82 */ /* 0x000ea20000000a00 */
[----:B01----:R-:W2:Y:S01]  /*03e0*/  LDG.E R7, desc[UR6][R4.64] ;  /* 0x0000000604077981 */ /* 0x003ea2000c1e1900 */
[----:B------:R-:W0:Y:S01]  /*03f0*/  S2R R12, SR_LANEID ;  /* 0x00000000000c7919 */ /* 0x000e220000000000 */
[----:B--2---:R-:W-:-:S05]  /*0400*/  IMAD.WIDE.U32 R6, R7, 0x4, R10 ;  /* 0x0000000407067825 */ /* 0x004fca00078e000a */
[----:B------:R1:W-:Y:S04]  /*0410*/  STG.E desc[UR6][R6.64], R13 ;  /* 0x0000000d06007986 */ /* 0x0003e8000c101906 */
[----:B------:R-:W2:Y:S04]  /*0420*/  LDG.E R8, desc[UR6][R2.64] ;  /* 0x0000000602087981 */ /* 0x000ea8000c1e1900 */
[----:B------:R-:W3:Y:S01]  /*0430*/  LDG.E R9, desc[UR6][R4.64] ;  /* 0x0000000604097981 */ /* 0x000ee2000c1e1900 */
[----:B------:R-:W-:Y:S02]  /*0440*/  VOTEU.ANY UR4, UPT, PT ;  /* 0x0000000000047886 */ /* 0x000fe400038e0100 */
[----:B------:R-:W-:Y:S01]  /*0450*/  UFLO.U32 UR4, UR4 ;  /* 0x00000004000472bd */ /* 0x000fe200080e0000 */
[----:B-1----:R-:W1:Y:S05]  /*0460*/  LDC.64 R6, c[0x0][0x380] ;  /* 0x0000e000ff067b82 */ /* 0x002e6a0000000a00 */
[----:B0-----:R-:W-:Y:S01]  /*0470*/  ISETP.EQ.U32.AND P0, PT, R12, UR4, PT ;  /* 0x000000040c007c0c */ /* 0x001fe2000bf02070 */
[----:B------:R-:W-:-:S04]  /*0480*/  HFMA2 R15, -RZ, RZ, 0, 0 ;  /* 0x00000000ff0f7431 */ /* 0x000fc800000001ff */
[----:B------:R-:W0:Y:S01]  /*0490*/  LDCU UR4, c[0x0][0x394] ;  /* 0x00007280ff0477ac */ /* 0x000e220008000800 */
[----:B--2---:R-:W-:Y:S01]  /*04a0*/  CREDUX.MIN UR5, R8 ;  /* 0x00000000080572cc */ /* 0x004fe20000008000 */
[----:B---3--:R-:W-:-:S12]  /*04b0*/  IMAD.WIDE.U32 R8, R9, 0x4, R10 ;  /* 0x0000000409087825 */ /* 0x008fd800078e000a */
[----:B------:R-:W-:-:S05]  /*04c0*/  MOV R17, UR5 ;  /* 0x0000000500117c02 */ /* 0x000fca0008000f00 */
[----:B------:R2:W-:Y:S01]  /*04d0*/  @P0 REDG.E.MIN.STRONG.GPU desc[UR6][R8.64], R17 ;  /* 0x000000110800098e */ /* 0x0005e2000c92e106 */
[----:B------:R-:W-:Y:S06]  /*04e0*/  BAR.SYNC.DEFER_BLOCKING 0x0 ;  /* 0x0000000000007b1d */ /* 0x000fec0000010000 */
[----:B------:R-:W3:Y:S02]  /*04f0*/  LDG.E R13, desc[UR6][R4.64] ;  /* 0x00000006040d7981 */ /* 0x000ee4000c1e1900 */
[----:B---3--:R-:W-:-:S06]  /*0500*/  IMAD.WIDE.U32 R10, R13, 0x4, R10 ;  /* 0x000000040d0a7825 */ /* 0x008fcc00078e000a */
[----:B01----:R2:W5:Y:S02]  /*0510*/  LDG.E R10, desc[UR6][R10.64] ;  /* 0x000000060a0a7981 */ /* 0x003564000c1e1900 */
.L_x_8:
[----:B------:R-:W-:-:S06]  /*0520*/  IMAD.WIDE.U32 R4, R15, 0x4, R6 ;  /* 0x000000040f047825 */ /* 0x000fcc00078e0006 */
[----:B------:R-:W3:Y:S01]  /*0530*/  LDG.E R5, desc[UR6][R4.64] ;  /* 0x0000000604057981 */ /* 0x000ee2000c1e1900 */
[----:B--2---:R-:W-:Y:S01]  /*0540*/  IMAD.MOV.U32 R17, RZ, RZ, R15 ;  /* 0x000000ffff117224 */ /* 0x004fe200078e000f */
[----:B---3-5:R-:W-:-:S13]  /*0550*/  ISETP.NE.AND P0, PT, R5, R10, PT ;  /* 0x0000000a0500720c */ /* 0x028fda0003f05270 */
[----:B------:R-:W-:Y:S05]  /*0560*/  @!P0 BRA `(.L_x_7) ;  /* 0x0000000000108947 */ /* 0x000fea0003800000 */
[----:B------:R-:W-:-:S04]  /*0570*/  IADD3 R15, PT, PT, R15, 0x1, RZ ;  /* 0x000000010f0f7810 */ /* 0x000fc80007ffe0ff */
[----:B------:R-:W-:-:S13]  /*0580*/  ISETP.NE.AND P0, PT, R15, UR4, PT ;  /* 0x000000040f007c0c */ /* 0x000fda000bf05270 */
[----:B------:R-:W-:Y:S05]  /*0590*/  @P0 BRA `(.L_x_8) ;  /* 0xfffffffc00e00947 */ /* 0x000fea000383ffff */
[----:B------:R-:W-:-:S07]  /*05a0*/  MOV R17, 0xffffffff ;  /* 0xffffffff00117802 */ /* 0x000fce0000000f00 */
.L_x_7:
[----:B------:R-:W0:Y:S08]  /*05b0*/  LDC.64 R10, c[0x0][0x3a0] ;  /* 0x0000e800ff0a7b82 */ /* 0x000e300000000a00 */
[----:B------:R-:W1:Y:S08]  /*05c0*/  LDC.64 R4, c[0x4][0x8] ;  /* 0x01000200ff047b82 */ /* 0x000e700000000a00 */
[----:B------:R-:W2:Y:S01]  /*05d0*/  LDC.64 R8, c[0x0][0x388] ;  /* 0x0000e200ff087b82 */ /* 0x000ea20000000a00 */
[----:B0-----:R-:W-:-:S05]  /*05e0*/  IMAD.WIDE.U32 R10, R13, 0x4, R10 ;  /* 0x000000040d0a7825 */ /* 0x001fca00078e000a */
[----:B------:R0:W-:Y:S02]  /*05f0*/  STG.E desc[UR6][R10.64], R17 ;  /* 0x000000110a007986 */ /* 0x0001e4000c101906 */
[----:B------:R-:W-:Y:S06]  /*0600*/  BAR.SYNC.DEFER_BLOCKING 0x0 ;  /* 0x0000000000007b1d */ /* 0x000fec0000010000 */
[----:B-1----:R-:W3:Y:S02]  /*0610*/  LDG.E R13, desc[UR6][R4.64] ;  /* 0x00000006040d7981 */ /* 0x002ee4000c1e1900 */
[----:B---3--:R-:W-:-:S02]  /*0620*/  VIADD R15, R13, 0xffffffff ;  /* 0xffffffff0d0f7836 */ /* 0x008fc40000000000 */
[----:B--2---:R-:W-:-:S04]  /*0630*/  IMAD.WIDE.U32 R12, R13, 0x4, R8 ;  /* 0x000000040d0c7825 */ /* 0x004fc800078e0008 */
[----:B------:R-:W-:Y:S02]  /*0640*/  IMAD.WIDE.U32 R14, R15, 0x4, R8 ;  /* 0x000000040f0e7825 */ /* 0x000fe400078e0008 */
[----:B------:R-:W0:Y:S04]  /*0650*/  LDG.E R12, desc[UR6][R12.64] ;  /* 0x000000060c0c7981 */ /* 0x000e28000c1e1900 */
[----:B------:R-:W0:Y:S01]  /*0660*/  LDG.E R15, desc[UR6][R14.64] ;  /* 0x000000060e0f7981 */ /* 0x000e22000c1e1900 */
[----:B------:R-:W-:Y:S01]  /*0670*/  IMAD.WIDE R6, R17, 0x4, R6 ;  /* 0x0000000411067825 */ /* 0x000fe200078e0206 */
[----:B------:R-:W-:Y:S01]  /*0680*/  ISETP.NE.AND P0, PT, R0, RZ, PT ;  /* 0x000000ff0000720c */ /* 0x000fe20003f05270 */
[----:B------:R-:W-:Y:S01]  /*0690*/  BSSY.RECONVERGENT B0, `(.L_x_9) ;  /* 0x0000006000007945 */ /* 0x000fe20003800200 */
[----:B0-----:R-:W-:-:S05]  /*06a0*/  IADD3 R11, PT, PT, R12, R15, RZ ;  /* 0x0000000f0c0b7210 */ /* 0x001fca0007ffe0ff */
[----:B------:R0:W-:Y:S06]  /*06b0*/  STG.E desc[UR6][R6.64], R11 ;  /* 0x0000000b06007986 */ /* 0x0001ec000c101906 */
[----:B------:R-:W-:Y:S05]  /*06c0*/  @P0 BRA `(.L_x_10) ;  /* 0x0000000000080947 */ /* 0x000fea0003800000 */
[----:B0-----:R-:W0:Y:S02]  /*06d0*/  LDC R7, c[0x0][0x390] ;  /* 0x0000e400ff077b82 */ /* 0x001e240000000800 */
[----:B0-----:R1:W-:Y:S02]  /*06e0*/  REDG.E.INC.STRONG.GPU desc[UR6][R4.64], R7 ;  /* 0x000000070400798e */ /* 0x0013e4000d92e106 */
.L_x_10:
[----:B------:R-:W-:Y:S05]  /*06f0*/  BSYNC.RECONVERGENT B0 ;  /* 0x0000000000007941 */ /* 0x000fea0003800200 */
.L_x_9:
[----:B------:R-:W-:Y:S06]  /*0700*/  BAR.SYNC.DEFER_BLOCKING 0x0 ;  /* 0x0000000000007b1d */ /* 0x000fec0000010000 */
[----:B-1----:R-:W0:Y:S02]  /*0710*/  LDG.E R5, desc[UR6][R4.64] ;  /* 0x0000000604057981 */ /* 0x002e24000c1e1900 */
[----:B0-----:R-:W-:-:S06]  /*0720*/  IMAD.WIDE.U32 R6, R5, 0x4, R8 ;  /* 0x0000000405067825 */ /* 0x001fcc00078e0008 */
[----:B------:R-:W2:Y:S02]  /*0730*/  LDG.E R6, desc[UR6][R6.64] ;  /* 0x0000000606067981 */ /* 0x000ea4000c1e1900 */
[----:B--2---:R-:W-:-:S13]  /*0740*/  ISETP.NE.AND P0, PT, R6, 0x7fffffff, PT ;  /* 0x7fffffff0600780c */ /* 0x004fda0003f05270 */
[----:B------:R-:W-:Y:S05]  /*0750*/  @!P0 BRA `(.L_x_11) ;  /* 0x0000000000148947 */ /* 0x000fea0003800000 */
[----:B------:R-:W-:-:S05]  /*0760*/  IADD3 R7, PT, PT, R5, -0x1, RZ ;  /* 0xffffffff05077810 */ /* 0x000fca0007ffe0ff */
[----:B------:R-:W-:-:S06]  /*0770*/  IMAD.WIDE.U32 R8, R7, 0x4, R8 ;  /* 0x0000000407087825 */ /* 0x000fcc00078e0008 */
[----:B------:R-:W2:Y:S02]  /*0780*/  LDG.E R8, desc[UR6][R8.64] ;  /* 0x0000000608087981 */ /* 0x000ea4000c1e1900 */
[----:B--2---:R-:W-:-:S13]  /*0790*/  ISETP.NE.AND P0, PT, R8, 0x7fffffff, PT ;  /* 0x7fffffff0800780c */ /* 0x004fda0003f05270 */
[----:B------:R-:W-:Y:S05]  /*07a0*/  @P0 BRA `(.L_x_12) ;  /* 0xfffffff800500947 */ /* 0x000fea000383ffff */
.L_x_11:
[----:B------:R-:W0:Y:S02]  /*07b0*/  LDC.64 R2, c[0x0][0x398] ;  /* 0x0000e600ff027b82 */ /* 0x000e240000000a00 */
[----:B0-----:R-:W-:Y:S01]  /*07c0*/  STG.E desc[UR6][R2.64], R5 ;  /* 0x0000000502007986 */ /* 0x001fe2000c101906 */
[----:B------:R-:W-:Y:S05]  /*07d0*/  EXIT ;  /* 0x000000000000794d */ /* 0x000fea0003800000 */
.L_x_13:
        /* <DEDUP_REMOVED lines=10> */
.L_x_16:


//--------------------- .text._Z18CalculateFrequencyPhPjj --------------------------
	.section	.text._Z18CalculateFrequencyPhPjj,"ax",@progbits
	.align	128
        .global         _Z18CalculateFrequencyPhPjj
        .type           _Z18CalculateFrequencyPhPjj,@function
        .size           _Z18CalculateFrequencyPhPjj,(.L_x_17 - _Z18CalculateFrequencyPhPjj)
        .other          _Z18CalculateFrequencyPhPjj,@"STO_CUDA_ENTRY STV_DEFAULT"
_Z18CalculateFrequencyPhPjj:
.text._Z18CalculateFrequencyPhPjj:
[----:B------:R-:W-:Y:S01]  /*0000*/  LDC R1, c[0x0][0x37c] ;  /* 0x0000df00ff017b82 */ /* 0x000fe20000000800 */
[----:B------:R-:W0:Y:S07]  /*0010*/  S2R R3, SR_TID.X ;  /* 0x0000000000037919 */ /* 0x000e2e0000002100 */
[----:B------:R-:W0:Y:S01]  /*0020*/  S2UR UR4, SR_CTAID.X ;  /* 0x00000000000479c3 */ /* 0x000e220000002500 */
[----:B------:R-:W1:Y:S07]  /*0030*/  LDCU UR5, c[0x0][0x390] ;  /* 0x00007200ff0577ac */ /* 0x000e6e0008000800 */
[----:B------:R-:W0:Y:S02]  /*0040*/  LDC R4, c[0x0][0x360] ;  /* 0x0000d800ff047b82 */ /* 0x000e240000000800 */
[----:B0-----:R-:W-:-:S05]  /*0050*/  IMAD R4, R4, UR4, R3 ;  /* 0x0000000404047c24 */ /* 0x001fca000f8e0203 */
[----:B-1----:R-:W-:-:S13]  /*0060*/  ISETP.GE.U32.AND P0, PT, R4, UR5, PT ;  /* 0x0000000504007c0c */ /* 0x002fda000bf06070 */
[----:B------:R-:W-:Y:S05]  /*0070*/  @P0 EXIT ;  /* 0x000000000000094d */ /* 0x000fea0003800000 */
[----:B------:R-:W0:Y:S01]  /*0080*/  LDCU.64 UR6, c[0x0][0x380] ;  /* 0x00007000ff0677ac */ /* 0x000e220008000a00 */
[----:B------:R-:W1:Y:S01]  /*0090*/  LDC.64 R2, c[0x0][0x388] ;  /* 0x0000e200ff027b82 */ /* 0x000e620000000a00 */
[----:B------:R-:W2:Y:S01]  /*00a0*/  LDCU.64 UR4, c[0x0][0x358] ;  /* 0x00006b00ff0477ac */ /* 0x000ea20008000a00 */
[----:B0-----:R-:W-:-:S04]  /*00b0*/  IADD3 R4, P0, PT, R4, UR6, RZ ;  /* 0x0000000604047c10 */ /* 0x001fc8000ff1e0ff */
[----:B------:R-:W-:-:S06]  /*00c0*/  IADD3.X R5, PT, PT, RZ, UR7, RZ, P0, !PT ;  /* 0x00000007ff057c10 */ /* 0x000fcc00087fe4ff */
[----:B--2---:R-:W1:Y:S01]  /*00d0*/  LDG.E.U8 R5, desc[UR4][R4.64] ;  /* 0x0000000404057981 */ /* 0x004e62000c1e1100 */
[----:B------:R-:W-:Y:S02]  /*00e0*/  HFMA2 R7, -RZ, RZ, 0, 5.9604644775390625e-08 ;  /* 0x00000001ff077431 */ /* 0x000fe400000001ff */
[----:B-1----:R-:W-:-:S05]  /*00f0*/  IMAD.WIDE.U32 R2, R5, 0x4, R2 ;  /* 0x0000000405027825 */ /* 0x002fca00078e0002 */
[----:B------:R-:W-:Y:S01]  /*0100*/  REDG.E.ADD.STRONG.GPU desc[UR4][R2.64], R7 ;  /* 0x000000070200798e */ /* 0x000fe2000c12e104 */
[----:B------:R-:W-:Y:S05]  /*0110*/  EXIT ;  /* 0x000000000000794d */ /* 0x000fea0003800000 */
.L_x_14:
        /* <DEDUP_REMOVED lines=14> */
.L_x_17:


//--------------------- .nv.shared.reserved.0     --------------------------
	.section	.nv.shared.reserved.0,"aw",@nobits
	.weak		__nv_reservedSMEM_offset_0_alias
	.size		__nv_reservedSMEM_offset_0_alias, 0, 64
	.other		__nv_reservedSMEM_offset_0_alias,@"STO_CUDA_RESERVED_SHARED STV_DEFAULT"
__nv_reservedSMEM_offset_0_alias:
	.zero		0
	.zero		64


//--------------------- .nv.global                --------------------------
	.section	.nv.global,"aw",@nobits
	.align	4
.nv.global:
	.type		counter,@object
	.size		counter,(counter_2 - counter)
counter:
	.zero		4
	.type		counter_2,@object
	.size		counter_2,(.L_1 - counter_2)
counter_2:
	.zero		4
.L_1:


//--------------------- .nv.constant0._Z18searchSimilarIndexPjS_S_i --------------------------
	.section	.nv.constant0._Z18searchSimilarIndexPjS_S_i,"a",@progbits
	.sectionflags	@""
	.align	4
.nv.constant0._Z18searchSimilarIndexPjS_S_i:
	.zero		924


//--------------------- .nv.constant0._Z17findLeastFrequentPjS_ijS_S_ --------------------------
	.section	.nv.constant0._Z17findLeastFrequentPjS_ijS_S_,"a",@progbits
	.sectionflags	@""
	.align	4
.nv.constant0._Z17findLeastFrequentPjS_ijS_S_:
	.zero		936


//--------------------- .nv.constant0._Z18CalculateFrequencyPhPjj --------------------------
	.section	.nv.constant0._Z18CalculateFrequencyPhPjj,"a",@progbits
	.sectionflags	@""
	.align	4
.nv.constant0._Z18CalculateFrequencyPhPjj:
	.zero		916


//--------------------- SYMBOLS --------------------------

	.type		.nv.reservedSmem.offset0,@object
	.size		.nv.reservedSmem.offset0,0x4
